//
// Generated by NVIDIA NVVM Compiler
//
// Compiler Build ID: CL-36424714
// Cuda compilation tools, release 13.0, V13.0.88
// Based on NVVM 20.0.0
//

.version 9.0
.target sm_100
.address_size 64

	// .globl	_Z3KMPPcS_PiS0_ii

.visible .entry _Z3KMPPcS_PiS0_ii(
	.param .u64 .ptr .align 1 _Z3KMPPcS_PiS0_ii_param_0,
	.param .u64 .ptr .align 1 _Z3KMPPcS_PiS0_ii_param_1,
	.param .u64 .ptr .align 1 _Z3KMPPcS_PiS0_ii_param_2,
	.param .u64 .ptr .align 1 _Z3KMPPcS_PiS0_ii_param_3,
	.param .u32 _Z3KMPPcS_PiS0_ii_param_4,
	.param .u32 _Z3KMPPcS_PiS0_ii_param_5
)
{
	.reg .pred 	%p<7>;
	.reg .b16 	%rs<3>;
	.reg .b32 	%r<28>;
	.reg .b64 	%rd<19>;

	ld.param.u64 	%rd6, [_Z3KMPPcS_PiS0_ii_param_0];
	ld.param.u64 	%rd7, [_Z3KMPPcS_PiS0_ii_param_1];
	ld.param.u64 	%rd8, [_Z3KMPPcS_PiS0_ii_param_2];
	ld.param.u64 	%rd9, [_Z3KMPPcS_PiS0_ii_param_3];
	ld.param.u32 	%r12, [_Z3KMPPcS_PiS0_ii_param_4];
	ld.param.u32 	%r13, [_Z3KMPPcS_PiS0_ii_param_5];
	mov.u32 	%r14, %ctaid.x;
	mov.u32 	%r15, %ntid.x;
	mov.u32 	%r16, %tid.x;
	mad.lo.s32 	%r17, %r14, %r15, %r16;
	mul.lo.s32 	%r26, %r12, %r17;
	setp.gt.s32 	%p1, %r26, %r13;
	@%p1 bra 	$L__BB0_10;
	shl.b32 	%r18, %r12, 1;
	add.s32 	%r19, %r26, %r18;
	add.s32 	%r20, %r19, -1;
	min.s32 	%r2, %r20, %r13;
	setp.ge.s32 	%p2, %r26, %r2;
	@%p2 bra 	$L__BB0_10;
	cvta.to.global.u64 	%rd1, %rd7;
	cvta.to.global.u64 	%rd2, %rd6;
	cvta.to.global.u64 	%rd3, %rd8;
	cvta.to.global.u64 	%rd4, %rd9;
	mov.b32 	%r27, 0;
	cvt.s64.s32 	%rd15, %r12;
$L__BB0_3:
	mov.u32 	%r3, %r27;
	setp.ne.s32 	%p3, %r3, -1;
	@%p3 bra 	$L__BB0_5;
	add.s32 	%r26, %r26, 1;
	mov.b32 	%r27, 0;
	bra.uni 	$L__BB0_9;
$L__BB0_5:
	cvt.s64.s32 	%rd5, %r26;
	add.s64 	%rd10, %rd1, %rd5;
	ld.global.u8 	%rs1, [%rd10];
	cvt.s64.s32 	%rd11, %r3;
	add.s64 	%rd12, %rd2, %rd11;
	ld.global.u8 	%rs2, [%rd12];
	setp.ne.s16 	%p4, %rs1, %rs2;
	@%p4 bra 	$L__BB0_8;
	add.s32 	%r26, %r26, 1;
	add.s32 	%r27, %r3, 1;
	setp.ne.s32 	%p5, %r27, %r12;
	@%p5 bra 	$L__BB0_9;
	sub.s32 	%r22, %r26, %r12;
	sub.s64 	%rd16, %rd5, %rd15;
	shl.b64 	%rd17, %rd16, 2;
	add.s64 	%rd18, %rd4, %rd17;
	st.global.u32 	[%rd18+4], %r22;
	sub.s32 	%r26, %r26, %r3;
	mov.u32 	%r27, %r12;
	bra.uni 	$L__BB0_9;
$L__BB0_8:
	mul.wide.s32 	%rd13, %r3, 4;
	add.s64 	%rd14, %rd3, %rd13;
	ld.global.u32 	%r27, [%rd14];
$L__BB0_9:
	setp.lt.s32 	%p6, %r26, %r2;
	@%p6 bra 	$L__BB0_3;
$L__BB0_10:
	ret;

}


// ===== COMPILED SASS (sm_100) =====

	.target	sm_100

	.elftype	@"ET_EXEC"


//--------------------- .note.nv.tkinfo           --------------------------
	.section	.note.nv.tkinfo,"",@"SHT_NOTE"
	.sectionflags	@"SHF_NOTE_NV_TKINFO"
	.tkinfo
        /*0018*/ 	.word	0x00000002
        /*0030*/ 	.string	""
        /*0030*/ 	.string	"ptxas"
        /*0030*/ 	.string	"Cuda compilation tools, release 13.0, V13.0.88"
        /*0030*/ 	.string	"Build cuda_13.0.r13.0/compiler.36424714_0"
        /*0030*/ 	.string	"-arch sm_100 -m 64 "



//--------------------- .note.nv.cuinfo           --------------------------
	.section	.note.nv.cuinfo,"",@"SHT_NOTE"
	.sectionflags	@"SHF_NOTE_NV_CUINFO"
        /*0018*/ 	.short	0x0002
        /*001a*/ 	.short	0x0064
        /*001c*/ 	.short	0x0082
	.zero		2


//--------------------- .nv.info                  --------------------------
	.section	.nv.info,"",@"SHT_CUDA_INFO"
	.align	4


	//----- nvinfo : EIATTR_REGCOUNT
	.align		4
        /*0000*/ 	.byte	0x04, 0x2f
        /*0002*/ 	.short	(.L_1 - .L_0)
	.align		4
.L_0:
        /*0004*/ 	.word	index@(_Z3KMPPcS_PiS0_ii)
        /*0008*/ 	.word	0x00000012


	//----- nvinfo : EIATTR_FRAME_SIZE
	.align		4
.L_1:
        /*000c*/ 	.byte	0x04, 0x11
        /*000e*/ 	.short	(.L_3 - .L_2)
	.align		4
.L_2:
        /*0010*/ 	.word	index@(_Z3KMPPcS_PiS0_ii)
        /*0014*/ 	.word	0x00000000


	//----- nvinfo : EIATTR_MIN_STACK_SIZE
	.align		4
.L_3:
        /*0018*/ 	.byte	0x04, 0x12
        /*001a*/ 	.short	(.L_5 - .L_4)
	.align		4
.L_4:
        /*001c*/ 	.word	index@(_Z3KMPPcS_PiS0_ii)
        /*0020*/ 	.word	0x00000000
.L_5:


//--------------------- .nv.compat                --------------------------
	.section	.nv.compat,"",@"SHT_CUDA_COMPAT_INFO"
	.align	4
        /*0000*/ 	.byte	0x02, 0x09, 0x00, 0x00, 0x02, 0x02, 0x01, 0x00, 0x02, 0x05, 0x05, 0x00, 0x03, 0x07, 0x01, 0x01
        /*0010*/ 	.byte	0x02, 0x03, 0x00, 0x00, 0x02, 0x06, 0x01, 0x00, 0x04, 0x0b, 0x08, 0x00, 0x09, 0x00, 0x00, 0x00
        /*0020*/ 	.byte	0x00, 0x00, 0x00, 0x00


//--------------------- .nv.info._Z3KMPPcS_PiS0_ii --------------------------
	.section	.nv.info._Z3KMPPcS_PiS0_ii,"",@"SHT_CUDA_INFO"
	.sectionflags	@""
	.align	4


	//----- nvinfo : EIATTR_CUDA_API_VERSION
	.align		4
        /*0000*/ 	.byte	0x04, 0x37
        /*0002*/ 	.short	(.L_7 - .L_6)
.L_6:
        /*0004*/ 	.word	0x00000082


	//----- nvinfo : EIATTR_KPARAM_INFO
	.align		4
.L_7:
        /*0008*/ 	.byte	0x04, 0x17
        /*000a*/ 	.short	(.L_9 - .L_8)
.L_8:
        /*000c*/ 	.word	0x00000000
        /*0010*/ 	.short	0x0005
        /*0012*/ 	.short	0x0024
        /*0014*/ 	.byte	0x00, 0xf0, 0x11, 0x00


	//----- nvinfo : EIATTR_KPARAM_INFO
	.align		4
.L_9:
        /*0018*/ 	.byte	0x04, 0x17
        /*001a*/ 	.short	(.L_11 - .L_10)
.L_10:
        /*001c*/ 	.word	0x00000000
        /*0020*/ 	.short	0x0004
        /*0022*/ 	.short	0x0020
        /*0024*/ 	.byte	0x00, 0xf0, 0x11, 0x00


	//----- nvinfo : EIATTR_KPARAM_INFO
	.align		4
.L_11:
        /*0028*/ 	.byte	0x04, 0x17
        /*002a*/ 	.short	(.L_13 - .L_12)
.L_12:
        /*002c*/ 	.word	0x00000000
        /*0030*/ 	.short	0x0003
        /*0032*/ 	.short	0x0018
        /*0034*/ 	.byte	0x00, 0xf5, 0x21, 0x00


	//----- nvinfo : EIATTR_KPARAM_INFO
	.align		4
.L_13:
        /*0038*/ 	.byte	0x04, 0x17
        /*003a*/ 	.short	(.L_15 - .L_14)
.L_14:
        /*003c*/ 	.word	0x00000000
        /*0040*/ 	.short	0x0002
        /*0042*/ 	.short	0x0010
        /*0044*/ 	.byte	0x00, 0xf5, 0x21, 0x00


	//----- nvinfo : EIATTR_KPARAM_INFO
	.align		4
.L_15:
        /*0048*/ 	.byte	0x04, 0x17
        /*004a*/ 	.short	(.L_17 - .L_16)
.L_16:
        /*004c*/ 	.word	0x00000000
        /*0050*/ 	.short	0x0001
        /*0052*/ 	.short	0x0008
        /*0054*/ 	.byte	0x00, 0xf5, 0x21, 0x00


	//----- nvinfo : EIATTR_KPARAM_INFO
	.align		4
.L_17:
        /*0058*/ 	.byte	0x04, 0x17
        /*005a*/ 	.short	(.L_19 - .L_18)
.L_18:
        /*005c*/ 	.word	0x00000000
        /*0060*/ 	.short	0x0000
        /*0062*/ 	.short	0x0000
        /*0064*/ 	.byte	0x00, 0xf5, 0x21, 0x00


	//----- nvinfo : EIATTR_SPARSE_MMA_MASK
	.align		4
.L_19:
        /*0068*/ 	.byte	0x03, 0x50
        /*006a*/ 	.short	0x0000


	//----- nvinfo : EIATTR_MAXREG_COUNT
	.align		4
        /*006c*/ 	.byte	0x03, 0x1b
        /*006e*/ 	.short	0x00ff


	//----- nvinfo : EIATTR_MERCURY_ISA_VERSION
	.align		4
        /*0070*/ 	.byte	0x03, 0x5f
        /*0072*/ 	.short	0x0101


	//----- nvinfo : EIATTR_VRC_CTA_INIT_COUNT
	.align		4
        /*0074*/ 	.byte	0x02, 0x4a
	.zero		1
	.zero		1


	//----- nvinfo : EIATTR_EXIT_INSTR_OFFSETS
	.align		4
        /*0078*/ 	.byte	0x04, 0x1c
        /*007a*/ 	.short	(.L_21 - .L_20)


	//   ....[0]....
.L_20:
        /*007c*/ 	.word	0x00000080


	//   ....[1]....
        /*0080*/ 	.word	0x000000c0


	//   ....[2]....
        /*0084*/ 	.word	0x00000370


	//----- nvinfo : EIATTR_CRS_STACK_SIZE
	.align		4
.L_21:
        /*0088*/ 	.byte	0x04, 0x1e
        /*008a*/ 	.short	(.L_23 - .L_22)
.L_22:
        /*008c*/ 	.word	0x00000000


	//----- nvinfo : EIATTR_CBANK_PARAM_SIZE
	.align		4
.L_23:
        /*0090*/ 	.byte	0x03, 0x19
        /*0092*/ 	.short	0x0028


	//----- nvinfo : EIATTR_PARAM_CBANK
	.align		4
        /*0094*/ 	.byte	0x04, 0x0a
        /*0096*/ 	.short	(.L_25 - .L_24)
	.align		4
.L_24:
        /*0098*/ 	.word	index@(.nv.constant0._Z3KMPPcS_PiS0_ii)
        /*009c*/ 	.short	0x0380
        /*009e*/ 	.short	0x0028


	//----- nvinfo : EIATTR_SW_WAR
	.align		4
.L_25:
        /*00a0*/ 	.byte	0x04, 0x36
        /*00a2*/ 	.short	(.L_27 - .L_26)
.L_26:
        /*00a4*/ 	.word	0x00000008
.L_27:


//--------------------- .nv.callgraph             --------------------------
	.section	.nv.callgraph,"",@"SHT_CUDA_CALLGRAPH"
	.align	4
	.sectionentsize	8
	.align		4
        /*0000*/ 	.word	0x00000000
	.align		4
        /*0004*/ 	.word	0xffffffff
	.align		4
        /*0008*/ 	.word	0x00000000
	.align		4
        /*000c*/ 	.word	0xfffffffe
	.align		4
        /*0010*/ 	.word	0x00000000
	.align		4
        /*0014*/ 	.word	0xfffffffd
	.align		4
        /*0018*/ 	.word	0x00000000
	.align		4
        /*001c*/ 	.word	0xfffffffc


//--------------------- .text._Z3KMPPcS_PiS0_ii   --------------------------
	.section	.text._Z3KMPPcS_PiS0_ii,"ax",@progbits
	.align	128
        .global         _Z3KMPPcS_PiS0_ii
        .type           _Z3KMPPcS_PiS0_ii,@function
        .size           _Z3KMPPcS_PiS0_ii,(.L_x_5 - _Z3KMPPcS_PiS0_ii)
        .other          _Z3KMPPcS_PiS0_ii,@"STO_CUDA_ENTRY STV_DEFAULT"
_Z3KMPPcS_PiS0_ii:
.text._Z3KMPPcS_PiS0_ii:
[----:B------:R-:W-:Y:S01]  /*0000*/  LDC R1, c[0x0][0x37c] ;  /* 0x0000df00ff017b82 */ /* 0x000fe20000000800 */
[----:B------:R-:W0:Y:S07]  /*0010*/  S2R R0, SR_TID.X ;  /* 0x0000000000007919 */ /* 0x000e2e0000002100 */
[----:B------:R-:W0:Y:S08]  /*0020*/  S2UR UR4, SR_CTAID.X ;  /* 0x00000000000479c3 */ /* 0x000e300000002500 */
[----:B------:R-:W0:Y:S08]  /*0030*/  LDC R3, c[0x0][0x360] ;  /* 0x0000d800ff037b82 */ /* 0x000e300000000800 */
[----:B------:R-:W1:Y:S01]  /*0040*/  LDC.64 R8, c[0x0][0x3a0] ;  /* 0x0000e800ff087b82 */ /* 0x000e620000000a00 */
[----:B0-----:R-:W-:-:S04]  /*0050*/  IMAD R3, R3, UR4, R0 ;  /* 0x0000000403037c24 */ /* 0x001fc8000f8e0200 */
[----:B-1----:R-:W-:-:S05]  /*0060*/  IMAD R0, R3, R8, RZ ;  /* 0x0000000803007224 */ /* 0x002fca00078e02ff */
[----:B------:R-:W-:-:S13]  /*0070*/  ISETP.GT.AND P0, PT, R0, R9, PT ;  /* 0x000000090000720c */ /* 0x000fda0003f04270 */
[----:B------:R-:W-:Y:S05]  /*0080*/  @P0 EXIT ;  /* 0x000000000000094d */ /* 0x000fea0003800000 */
[----:B------:R-:W-:-:S05]  /*0090*/  IMAD R2, R8, 0x2, R0 ;  /* 0x0000000208027824 */ /* 0x000fca00078e0200 */
[----:B------:R-:W-:-:S04]  /*00a0*/  VIADDMNMX R9, R2, 0xffffffff, R9, PT ;  /* 0xffffffff02097846 */ /* 0x000fc80003800109 */
[----:B------:R-:W-:-:S13]  /*00b0*/  ISETP.GE.AND P0, PT, R0, R9, PT ;  /* 0x000000090000720c */ /* 0x000fda0003f06270 */
[----:B------:R-:W-:Y:S05]  /*00c0*/  @P0 EXIT ;  /* 0x000000000000094d */ /* 0x000fea0003800000 */
[----:B------:R-:W0:Y:S01]  /*00d0*/  LDC R15, c[0x0][0x3a0] ;  /* 0x0000e800ff0f7b82 */ /* 0x000e220000000800 */
[----:B------:R-:W-:Y:S01]  /*00e0*/  SHF.R.S32.HI R8, RZ, 0x1f, R8 ;  /* 0x0000001fff087819 */ /* 0x000fe20000011408 */
[----:B------:R-:W-:Y:S01]  /*00f0*/  IMAD.MOV.U32 R6, RZ, RZ, RZ ;  /* 0x000000ffff067224 */ /* 0x000fe200078e00ff */
[----:B------:R-:W1:Y:S01]  /*0100*/  LDCU.64 UR4, c[0x0][0x358] ;  /* 0x00006b00ff0477ac */ /* 0x000e620008000a00 */
[----:B------:R-:W2:Y:S04]  /*0110*/  LDCU.64 UR6, c[0x0][0x398] ;  /* 0x00007300ff0677ac */ /* 0x000ea80008000a00 */
[----:B------:R-:W3:Y:S01]  /*0120*/  LDC.64 R2, c[0x0][0x390] ;  /* 0x0000e400ff027b82 */ /* 0x000ee20000000a00 */
[----:B------:R-:W4:Y:S02]  /*0130*/  LDCU.128 UR8, c[0x0][0x380] ;  /* 0x00007000ff0877ac */ /* 0x000f240008000c00 */
.L_x_3:
[----:B-----5:R-:W-:Y:S01]  /*0140*/  ISETP.NE.AND P0, PT, R6, -0x1, PT ;  /* 0xffffffff0600780c */ /* 0x020fe20003f05270 */
[----:B------:R-:W-:Y:S01]  /*0150*/  BSSY.RECONVERGENT B0, `(.L_x_0) ;  /* 0x000001f000007945 */ /* 0x000fe20003800200 */
[----:B------:R-:W-:-:S11]  /*0160*/  IMAD.MOV.U32 R11, RZ, RZ, R6 ;  /* 0x000000ffff0b7224 */ /* 0x000fd600078e0006 */
[----:B------:R-:W-:Y:S02]  /*0170*/  @!P0 VIADD R0, R0, 0x1 ;  /* 0x0000000100008836 */ /* 0x000fe40000000000 */
[----:B------:R-:W-:Y:S01]  /*0180*/  @!P0 IMAD.MOV.U32 R6, RZ, RZ, RZ ;  /* 0x000000ffff068224 */ /* 0x000fe200078e00ff */
[----:B------:R-:W-:Y:S06]  /*0190*/  @!P0 BRA `(.L_x_1) ;  /* 0x0000000000688947 */ /* 0x000fec0003800000 */
[C---:B----4-:R-:W-:Y:S02]  /*01a0*/  IADD3 R6, P1, PT, R11.reuse, UR8, RZ ;  /* 0x000000080b067c10 */ /* 0x050fe4000ff3e0ff */
[----:B------:R-:W-:Y:S02]  /*01b0*/  SHF.R.S32.HI R13, RZ, 0x1f, R0 ;  /* 0x0000001fff0d7819 */ /* 0x000fe40000011400 */
[----:B------:R-:W-:Y:S02]  /*01c0*/  IADD3 R4, P0, PT, R0, UR10, RZ ;  /* 0x0000000a00047c10 */ /* 0x000fe4000ff1e0ff */
[----:B------:R-:W-:Y:S02]  /*01d0*/  LEA.HI.X.SX32 R7, R11, UR9, 0x1, P1 ;  /* 0x000000090b077c11 */ /* 0x000fe400088f0eff */
[----:B------:R-:W-:-:S04]  /*01e0*/  IADD3.X R5, PT, PT, R13, UR11, RZ, P0, !PT ;  /* 0x0000000b0d057c10 */ /* 0x000fc800087fe4ff */
[----:B-1----:R-:W4:Y:S04]  /*01f0*/  LDG.E.U8 R7, desc[UR4][R6.64] ;  /* 0x0000000406077981 */ /* 0x002f28000c1e1100 */
[----:B------:R-:W4:Y:S02]  /*0200*/  LDG.E.U8 R4, desc[UR4][R4.64] ;  /* 0x0000000404047981 */ /* 0x000f24000c1e1100 */
[----:B----4-:R-:W-:-:S13]  /*0210*/  ISETP.NE.AND P0, PT, R4, R7, PT ;  /* 0x000000070400720c */ /* 0x010fda0003f05270 */
[----:B------:R-:W-:Y:S05]  /*0220*/  @P0 BRA `(.L_x_2) ;  /* 0x00000000003c0947 */ /* 0x000fea0003800000 */
[----:B------:R-:W-:Y:S02]  /*0230*/  VIADD R6, R11, 0x1 ;  /* 0x000000010b067836 */ /* 0x000fe40000000000 */
[----:B------:R-:W-:Y:S02]  /*0240*/  IMAD.MOV.U32 R4, RZ, RZ, R0 ;  /* 0x000000ffff047224 */ /* 0x000fe400078e0000 */
[----:B------:R-:W-:Y:S01]  /*0250*/  VIADD R0, R0, 0x1 ;  /* 0x0000000100007836 */ /* 0x000fe20000000000 */
[----:B0-----:R-:W-:-:S13]  /*0260*/  ISETP.NE.AND P0, PT, R6, R15, PT ;  /* 0x0000000f0600720c */ /* 0x001fda0003f05270 */
[----:B------:R-:W-:Y:S05]  /*0270*/  @P0 BRA `(.L_x_1) ;  /* 0x0000000000300947 */ /* 0x000fea0003800000 */
[----:B------:R-:W-:Y:S01]  /*0280*/  IADD3 R5, P0, PT, R4, -R15, RZ ;  /* 0x8000000f04057210 */ /* 0x000fe20007f1e0ff */
[C---:B------:R-:W-:Y:S01]  /*0290*/  IMAD.IADD R7, R0.reuse, 0x1, -R15 ;  /* 0x0000000100077824 */ /* 0x040fe200078e0a0f */
[----:B------:R-:W0:Y:S01]  /*02a0*/  LDCU UR12, c[0x0][0x3a0] ;  /* 0x00007400ff0c77ac */ /* 0x000e220008000800 */
[----:B------:R-:W-:Y:S02]  /*02b0*/  IMAD.IADD R0, R0, 0x1, -R11 ;  /* 0x0000000100007824 */ /* 0x000fe400078e0a0b */
[----:B------:R-:W-:Y:S01]  /*02c0*/  IMAD.X R6, R13, 0x1, ~R8, P0 ;  /* 0x000000010d067824 */ /* 0x000fe200000e0e08 */
[----:B--2---:R-:W-:-:S04]  /*02d0*/  LEA R4, P0, R5, UR6, 0x2 ;  /* 0x0000000605047c11 */ /* 0x004fc8000f8010ff */
[----:B------:R-:W-:-:S05]  /*02e0*/  LEA.HI.X R5, R5, UR7, R6, 0x2, P0 ;  /* 0x0000000705057c11 */ /* 0x000fca00080f1406 */
[----:B------:R1:W-:Y:S01]  /*02f0*/  STG.E desc[UR4][R4.64+0x4], R7 ;  /* 0x0000040704007986 */ /* 0x0003e2000c101904 */
[----:B0-----:R-:W-:Y:S01]  /*0300*/  IMAD.U32 R6, RZ, RZ, UR12 ;  /* 0x0000000cff067e24 */ /* 0x001fe2000f8e00ff */
[----:B------:R-:W-:Y:S06]  /*0310*/  BRA `(.L_x_1) ;  /* 0x0000000000087947 */ /* 0x000fec0003800000 */
.L_x_2:
[----:B---3--:R-:W-:-:S05]  /*0320*/  IMAD.WIDE R4, R11, 0x4, R2 ;  /* 0x000000040b047825 */ /* 0x008fca00078e0202 */
[----:B------:R1:W5:Y:S02]  /*0330*/  LDG.E R6, desc[UR4][R4.64] ;  /* 0x0000000404067981 */ /* 0x000364000c1e1900 */
.L_x_1:
[----:B-12-4-:R-:W-:Y:S05]  /*0340*/  BSYNC.RECONVERGENT B0 ;  /* 0x0000000000007941 */ /* 0x016fea0003800200 */
.L_x_0:
[----:B------:R-:W-:-:S13]  /*0350*/  ISETP.GE.AND P0, PT, R0, R9, PT ;  /* 0x000000090000720c */ /* 0x000fda0003f06270 */
[----:B------:R-:W-:Y:S05]  /*0360*/  @!P0 BRA `(.L_x_3) ;  /* 0xfffffffc00748947 */ /* 0x000fea000383ffff */
[----:B------:R-:W-:Y:S05]  /*0370*/  EXIT ;  /* 0x000000000000794d */ /* 0x000fea0003800000 */
.L_x_4:
[----:B------:R-:W-:-:S00]  /*0380*/  BRA `(.L_x_4) ;  /* 0xfffffffc00fc7947 */ /* 0x000fc0000383ffff */
[----:B------:R-:W-:-:S00]  /*0390*/  NOP ;  /* 0x0000000000007918 */ /* 0x000fc00000000000 */
        /* <DEDUP_REMOVED lines=14> */
.L_x_5:


//--------------------- .nv.shared.reserved.0     --------------------------
	.section	.nv.shared.reserved.0,"aw",@nobits
	.weak		__nv_reservedSMEM_offset_0_alias
	.size		__nv_reservedSMEM_offset_0_alias, 0, 64
	.other		__nv_reservedSMEM_offset_0_alias,@"STO_CUDA_RESERVED_SHARED STV_DEFAULT"
__nv_reservedSMEM_offset_0_alias:
	.zero		0
	.zero		64


//--------------------- .nv.constant0._Z3KMPPcS_PiS0_ii --------------------------
	.section	.nv.constant0._Z3KMPPcS_PiS0_ii,"a",@progbits
	.sectionflags	@""
	.align	4
.nv.constant0._Z3KMPPcS_PiS0_ii:
	.zero		936


//--------------------- SYMBOLS --------------------------

	.type		.nv.reservedSmem.offset0,@object
	.size		.nv.reservedSmem.offset0,0x4
